//
// Generated by NVIDIA NVVM Compiler
//
// Compiler Build ID: CL-36424714
// Cuda compilation tools, release 13.0, V13.0.88
// Based on NVVM 20.0.0
//

.version 9.0
.target sm_100
.address_size 64

	// .globl	_Z19blelloch_block_scanPKiPim
// _ZZ19blelloch_block_scanPKiPimE6s_temp has been demoted

.visible .entry _Z19blelloch_block_scanPKiPim(
	.param .u64 .ptr .align 1 _Z19blelloch_block_scanPKiPim_param_0,
	.param .u64 .ptr .align 1 _Z19blelloch_block_scanPKiPim_param_1,
	.param .u64 _Z19blelloch_block_scanPKiPim_param_2
)
{
	.reg .pred 	%p<28>;
	.reg .b32 	%r<104>;
	.reg .b64 	%rd<11>;
	// demoted variable
	.shared .align 4 .b8 _ZZ19blelloch_block_scanPKiPimE6s_temp[8192];
	ld.param.u64 	%rd8, [_Z19blelloch_block_scanPKiPim_param_0];
	ld.param.u64 	%rd6, [_Z19blelloch_block_scanPKiPim_param_1];
	ld.param.u64 	%rd7, [_Z19blelloch_block_scanPKiPim_param_2];
	cvta.to.global.u64 	%rd9, %rd8;
	mov.u32 	%r8, %ctaid.x;
	mov.u32 	%r9, %ntid.x;
	mov.u32 	%r1, %tid.x;
	mad.lo.s32 	%r2, %r8, %r9, %r1;
	mul.wide.u32 	%rd1, %r2, 2;
	setp.ge.u64 	%p1, %rd1, %rd7;
	mul.wide.u32 	%rd2, %r2, 8;
	add.s64 	%rd3, %rd9, %rd2;
	shl.b32 	%r10, %r1, 3;
	mov.u32 	%r11, _ZZ19blelloch_block_scanPKiPimE6s_temp;
	add.s32 	%r3, %r11, %r10;
	@%p1 bra 	$L__BB0_2;
	ld.global.u32 	%r12, [%rd3];
	st.shared.u32 	[%r3], %r12;
$L__BB0_2:
	add.s64 	%rd4, %rd1, 1;
	setp.ge.u64 	%p2, %rd4, %rd7;
	@%p2 bra 	$L__BB0_4;
	ld.global.u32 	%r13, [%rd3+4];
	st.shared.u32 	[%r3+4], %r13;
$L__BB0_4:
	shl.b32 	%r14, %r1, 1;
	or.b32  	%r4, %r14, 1;
	bar.sync 	0;
	setp.gt.u32 	%p3, %r2, 1023;
	@%p3 bra 	$L__BB0_6;
	ld.shared.u32 	%r15, [%r3];
	ld.shared.u32 	%r16, [%r3+4];
	add.s32 	%r17, %r16, %r15;
	st.shared.u32 	[%r3+4], %r17;
$L__BB0_6:
	bar.sync 	0;
	setp.gt.u32 	%p4, %r2, 511;
	shl.b32 	%r5, %r4, 3;
	add.s32 	%r6, %r11, %r5;
	@%p4 bra 	$L__BB0_8;
	ld.shared.u32 	%r19, [%r6+-4];
	ld.shared.u32 	%r20, [%r6+4];
	add.s32 	%r21, %r20, %r19;
	st.shared.u32 	[%r6+4], %r21;
$L__BB0_8:
	bar.sync 	0;
	setp.gt.u32 	%p5, %r2, 255;
	@%p5 bra 	$L__BB0_10;
	add.s32 	%r22, %r6, %r5;
	ld.shared.u32 	%r23, [%r22+-4];
	ld.shared.u32 	%r24, [%r22+12];
	add.s32 	%r25, %r24, %r23;
	st.shared.u32 	[%r22+12], %r25;
$L__BB0_10:
	bar.sync 	0;
	setp.gt.u32 	%p6, %r2, 127;
	@%p6 bra 	$L__BB0_12;
	mad.lo.s32 	%r26, %r4, 24, %r6;
	ld.shared.u32 	%r27, [%r26+-4];
	ld.shared.u32 	%r28, [%r26+28];
	add.s32 	%r29, %r28, %r27;
	st.shared.u32 	[%r26+28], %r29;
$L__BB0_12:
	bar.sync 	0;
	setp.gt.u32 	%p7, %r2, 63;
	@%p7 bra 	$L__BB0_14;
	mad.lo.s32 	%r30, %r4, 56, %r6;
	ld.shared.u32 	%r31, [%r30+-4];
	ld.shared.u32 	%r32, [%r30+60];
	add.s32 	%r33, %r32, %r31;
	st.shared.u32 	[%r30+60], %r33;
$L__BB0_14:
	bar.sync 	0;
	setp.gt.u32 	%p8, %r2, 31;
	@%p8 bra 	$L__BB0_16;
	mad.lo.s32 	%r34, %r4, 120, %r6;
	ld.shared.u32 	%r35, [%r34+-4];
	ld.shared.u32 	%r36, [%r34+124];
	add.s32 	%r37, %r36, %r35;
	st.shared.u32 	[%r34+124], %r37;
$L__BB0_16:
	bar.sync 	0;
	setp.gt.u32 	%p9, %r2, 15;
	@%p9 bra 	$L__BB0_18;
	mad.lo.s32 	%r38, %r4, 248, %r6;
	ld.shared.u32 	%r39, [%r38+-4];
	ld.shared.u32 	%r40, [%r38+252];
	add.s32 	%r41, %r40, %r39;
	st.shared.u32 	[%r38+252], %r41;
$L__BB0_18:
	bar.sync 	0;
	setp.gt.u32 	%p10, %r2, 7;
	@%p10 bra 	$L__BB0_20;
	mad.lo.s32 	%r42, %r4, 504, %r6;
	ld.shared.u32 	%r43, [%r42+-4];
	ld.shared.u32 	%r44, [%r42+508];
	add.s32 	%r45, %r44, %r43;
	st.shared.u32 	[%r42+508], %r45;
$L__BB0_20:
	bar.sync 	0;
	setp.gt.u32 	%p11, %r2, 3;
	@%p11 bra 	$L__BB0_22;
	mad.lo.s32 	%r46, %r4, 1016, %r6;
	ld.shared.u32 	%r47, [%r46+-4];
	ld.shared.u32 	%r48, [%r46+1020];
	add.s32 	%r49, %r48, %r47;
	st.shared.u32 	[%r46+1020], %r49;
$L__BB0_22:
	bar.sync 	0;
	setp.gt.u32 	%p12, %r2, 1;
	@%p12 bra 	$L__BB0_24;
	mad.lo.s32 	%r50, %r4, 2040, %r6;
	ld.shared.u32 	%r51, [%r50+-4];
	ld.shared.u32 	%r52, [%r50+2044];
	add.s32 	%r53, %r52, %r51;
	st.shared.u32 	[%r50+2044], %r53;
$L__BB0_24:
	bar.sync 	0;
	setp.ne.s32 	%p13, %r2, 0;
	mad.lo.s32 	%r7, %r4, 4088, %r6;
	@%p13 bra 	$L__BB0_26;
	ld.shared.u32 	%r54, [%r7+-4];
	ld.shared.u32 	%r55, [%r7+4092];
	add.s32 	%r56, %r55, %r54;
	st.shared.u32 	[%r7+4092], %r56;
$L__BB0_26:
	setp.ne.s32 	%p14, %r1, 0;
	@%p14 bra 	$L__BB0_28;
	mov.b32 	%r57, 0;
	st.shared.u32 	[_ZZ19blelloch_block_scanPKiPimE6s_temp+8188], %r57;
$L__BB0_28:
	setp.ne.s32 	%p15, %r2, 0;
	bar.sync 	0;
	@%p15 bra 	$L__BB0_30;
	ld.shared.u32 	%r58, [%r7+-4];
	ld.shared.u32 	%r59, [%r7+4092];
	st.shared.u32 	[%r7+-4], %r59;
	add.s32 	%r60, %r59, %r58;
	st.shared.u32 	[%r7+4092], %r60;
$L__BB0_30:
	setp.gt.u32 	%p16, %r2, 1;
	bar.sync 	0;
	@%p16 bra 	$L__BB0_32;
	shl.b32 	%r61, %r1, 12;
	xor.b32  	%r62, %r61, -2048;
	add.s32 	%r63, %r7, %r62;
	ld.shared.u32 	%r64, [%r63+-4];
	ld.shared.u32 	%r65, [%r63+2044];
	st.shared.u32 	[%r63+-4], %r65;
	add.s32 	%r66, %r65, %r64;
	st.shared.u32 	[%r63+2044], %r66;
$L__BB0_32:
	setp.gt.u32 	%p17, %r2, 3;
	bar.sync 	0;
	@%p17 bra 	$L__BB0_34;
	mad.lo.s32 	%r67, %r4, -3072, %r7;
	ld.shared.u32 	%r68, [%r67+-4];
	ld.shared.u32 	%r69, [%r67+1020];
	st.shared.u32 	[%r67+-4], %r69;
	add.s32 	%r70, %r69, %r68;
	st.shared.u32 	[%r67+1020], %r70;
$L__BB0_34:
	setp.gt.u32 	%p18, %r2, 7;
	bar.sync 	0;
	@%p18 bra 	$L__BB0_36;
	mad.lo.s32 	%r71, %r4, -3584, %r7;
	ld.shared.u32 	%r72, [%r71+-4];
	ld.shared.u32 	%r73, [%r71+508];
	st.shared.u32 	[%r71+-4], %r73;
	add.s32 	%r74, %r73, %r72;
	st.shared.u32 	[%r71+508], %r74;
$L__BB0_36:
	setp.gt.u32 	%p19, %r2, 15;
	bar.sync 	0;
	@%p19 bra 	$L__BB0_38;
	mad.lo.s32 	%r75, %r4, -3840, %r7;
	ld.shared.u32 	%r76, [%r75+-4];
	ld.shared.u32 	%r77, [%r75+252];
	st.shared.u32 	[%r75+-4], %r77;
	add.s32 	%r78, %r77, %r76;
	st.shared.u32 	[%r75+252], %r78;
$L__BB0_38:
	setp.gt.u32 	%p20, %r2, 31;
	bar.sync 	0;
	@%p20 bra 	$L__BB0_40;
	mad.lo.s32 	%r79, %r4, -3968, %r7;
	ld.shared.u32 	%r80, [%r79+-4];
	ld.shared.u32 	%r81, [%r79+124];
	st.shared.u32 	[%r79+-4], %r81;
	add.s32 	%r82, %r81, %r80;
	st.shared.u32 	[%r79+124], %r82;
$L__BB0_40:
	setp.gt.u32 	%p21, %r2, 63;
	bar.sync 	0;
	@%p21 bra 	$L__BB0_42;
	mad.lo.s32 	%r83, %r4, -4032, %r7;
	ld.shared.u32 	%r84, [%r83+-4];
	ld.shared.u32 	%r85, [%r83+60];
	st.shared.u32 	[%r83+-4], %r85;
	add.s32 	%r86, %r85, %r84;
	st.shared.u32 	[%r83+60], %r86;
$L__BB0_42:
	setp.gt.u32 	%p22, %r2, 127;
	bar.sync 	0;
	@%p22 bra 	$L__BB0_44;
	mad.lo.s32 	%r87, %r4, -4064, %r7;
	ld.shared.u32 	%r88, [%r87+-4];
	ld.shared.u32 	%r89, [%r87+28];
	st.shared.u32 	[%r87+-4], %r89;
	add.s32 	%r90, %r89, %r88;
	st.shared.u32 	[%r87+28], %r90;
$L__BB0_44:
	setp.gt.u32 	%p23, %r2, 255;
	bar.sync 	0;
	@%p23 bra 	$L__BB0_46;
	mad.lo.s32 	%r91, %r4, -4080, %r7;
	ld.shared.u32 	%r92, [%r91+-4];
	ld.shared.u32 	%r93, [%r91+12];
	st.shared.u32 	[%r91+-4], %r93;
	add.s32 	%r94, %r93, %r92;
	st.shared.u32 	[%r91+12], %r94;
$L__BB0_46:
	setp.gt.u32 	%p24, %r2, 511;
	bar.sync 	0;
	@%p24 bra 	$L__BB0_48;
	mad.lo.s32 	%r95, %r4, -4088, %r7;
	ld.shared.u32 	%r96, [%r95+-4];
	ld.shared.u32 	%r97, [%r95+4];
	st.shared.u32 	[%r95+-4], %r97;
	add.s32 	%r98, %r97, %r96;
	st.shared.u32 	[%r95+4], %r98;
$L__BB0_48:
	setp.gt.u32 	%p25, %r2, 1023;
	bar.sync 	0;
	@%p25 bra 	$L__BB0_50;
	ld.shared.u32 	%r99, [%r3];
	ld.shared.u32 	%r100, [%r3+4];
	st.shared.u32 	[%r3], %r100;
	add.s32 	%r101, %r100, %r99;
	st.shared.u32 	[%r3+4], %r101;
$L__BB0_50:
	setp.ge.u64 	%p26, %rd1, %rd7;
	bar.sync 	0;
	cvta.to.global.u64 	%rd10, %rd6;
	add.s64 	%rd5, %rd10, %rd2;
	@%p26 bra 	$L__BB0_52;
	ld.shared.u32 	%r102, [%r3];
	st.global.u32 	[%rd5], %r102;
$L__BB0_52:
	setp.ge.u64 	%p27, %rd4, %rd7;
	@%p27 bra 	$L__BB0_54;
	ld.shared.u32 	%r103, [%r3+4];
	st.global.u32 	[%rd5+4], %r103;
$L__BB0_54:
	ret;

}


// ===== COMPILED SASS (sm_100) =====

	.target	sm_100

	.elftype	@"ET_EXEC"


//--------------------- .note.nv.tkinfo           --------------------------
	.section	.note.nv.tkinfo,"",@"SHT_NOTE"
	.sectionflags	@"SHF_NOTE_NV_TKINFO"
	.tkinfo
        /*0018*/ 	.word	0x00000002
        /*0030*/ 	.string	""
        /*0030*/ 	.string	"ptxas"
        /*0030*/ 	.string	"Cuda compilation tools, release 13.0, V13.0.88"
        /*0030*/ 	.string	"Build cuda_13.0.r13.0/compiler.36424714_0"
        /*0030*/ 	.string	"-arch sm_100 -m 64 "



//--------------------- .note.nv.cuinfo           --------------------------
	.section	.note.nv.cuinfo,"",@"SHT_NOTE"
	.sectionflags	@"SHF_NOTE_NV_CUINFO"
        /*0018*/ 	.short	0x0002
        /*001a*/ 	.short	0x0064
        /*001c*/ 	.short	0x0082
	.zero		2


//--------------------- .nv.info                  --------------------------
	.section	.nv.info,"",@"SHT_CUDA_INFO"
	.align	4


	//----- nvinfo : EIATTR_REGCOUNT
	.align		4
        /*0000*/ 	.byte	0x04, 0x2f
        /*0002*/ 	.short	(.L_1 - .L_0)
	.align		4
.L_0:
        /*0004*/ 	.word	index@(_Z19blelloch_block_scanPKiPim)
        /*0008*/ 	.word	0x00000014


	//----- nvinfo : EIATTR_FRAME_SIZE
	.align		4
.L_1:
        /*000c*/ 	.byte	0x04, 0x11
        /*000e*/ 	.short	(.L_3 - .L_2)
	.align		4
.L_2:
        /*0010*/ 	.word	index@(_Z19blelloch_block_scanPKiPim)
        /*0014*/ 	.word	0x00000000


	//----- nvinfo : EIATTR_MIN_STACK_SIZE
	.align		4
.L_3:
        /*0018*/ 	.byte	0x04, 0x12
        /*001a*/ 	.short	(.L_5 - .L_4)
	.align		4
.L_4:
        /*001c*/ 	.word	index@(_Z19blelloch_block_scanPKiPim)
        /*0020*/ 	.word	0x00000000
.L_5:


//--------------------- .nv.compat                --------------------------
	.section	.nv.compat,"",@"SHT_CUDA_COMPAT_INFO"
	.align	4
        /*0000*/ 	.byte	0x02, 0x09, 0x00, 0x00, 0x02, 0x02, 0x01, 0x00, 0x02, 0x05, 0x05, 0x00, 0x03, 0x07, 0x01, 0x01
        /*0010*/ 	.byte	0x02, 0x03, 0x00, 0x00, 0x02, 0x06, 0x01, 0x00, 0x04, 0x0b, 0x08, 0x00, 0x09, 0x00, 0x00, 0x00
        /*0020*/ 	.byte	0x00, 0x00, 0x00, 0x00


//--------------------- .nv.info._Z19blelloch_block_scanPKiPim --------------------------
	.section	.nv.info._Z19blelloch_block_scanPKiPim,"",@"SHT_CUDA_INFO"
	.sectionflags	@""
	.align	4


	//----- nvinfo : EIATTR_CUDA_API_VERSION
	.align		4
        /*0000*/ 	.byte	0x04, 0x37
        /*0002*/ 	.short	(.L_7 - .L_6)
.L_6:
        /*0004*/ 	.word	0x00000082


	//----- nvinfo : EIATTR_KPARAM_INFO
	.align		4
.L_7:
        /*0008*/ 	.byte	0x04, 0x17
        /*000a*/ 	.short	(.L_9 - .L_8)
.L_8:
        /*000c*/ 	.word	0x00000000
        /*0010*/ 	.short	0x0002
        /*0012*/ 	.short	0x0010
        /*0014*/ 	.byte	0x00, 0xf0, 0x21, 0x00


	//----- nvinfo : EIATTR_KPARAM_INFO
	.align		4
.L_9:
        /*0018*/ 	.byte	0x04, 0x17
        /*001a*/ 	.short	(.L_11 - .L_10)
.L_10:
        /*001c*/ 	.word	0x00000000
        /*0020*/ 	.short	0x0001
        /*0022*/ 	.short	0x0008
        /*0024*/ 	.byte	0x00, 0xf5, 0x21, 0x00


	//----- nvinfo : EIATTR_KPARAM_INFO
	.align		4
.L_11:
        /*0028*/ 	.byte	0x04, 0x17
        /*002a*/ 	.short	(.L_13 - .L_12)
.L_12:
        /*002c*/ 	.word	0x00000000
        /*0030*/ 	.short	0x0000
        /*0032*/ 	.short	0x0000
        /*0034*/ 	.byte	0x00, 0xf5, 0x21, 0x00


	//----- nvinfo : EIATTR_SPARSE_MMA_MASK
	.align		4
.L_13:
        /*0038*/ 	.byte	0x03, 0x50
        /*003a*/ 	.short	0x0000


	//----- nvinfo : EIATTR_MAXREG_COUNT
	.align		4
        /*003c*/ 	.byte	0x03, 0x1b
        /*003e*/ 	.short	0x00ff


	//----- nvinfo : EIATTR_NUM_BARRIERS
	.align		4
        /*0040*/ 	.byte	0x02, 0x4c
        /*0042*/ 	.byte	0x01
	.zero		1


	//----- nvinfo : EIATTR_MERCURY_ISA_VERSION
	.align		4
        /*0044*/ 	.byte	0x03, 0x5f
        /*0046*/ 	.short	0x0101


	//----- nvinfo : EIATTR_VRC_CTA_INIT_COUNT
	.align		4
        /*0048*/ 	.byte	0x02, 0x4a
	.zero		1
	.zero		1


	//----- nvinfo : EIATTR_EXIT_INSTR_OFFSETS
	.align		4
        /*004c*/ 	.byte	0x04, 0x1c
        /*004e*/ 	.short	(.L_15 - .L_14)


	//   ....[0]....
.L_14:
        /*0050*/ 	.word	0x00000c20


	//   ....[1]....
        /*0054*/ 	.word	0x00000c50


	//----- nvinfo : EIATTR_CBANK_PARAM_SIZE
	.align		4
.L_15:
        /*0058*/ 	.byte	0x03, 0x19
        /*005a*/ 	.short	0x0018


	//----- nvinfo : EIATTR_PARAM_CBANK
	.align		4
        /*005c*/ 	.byte	0x04, 0x0a
        /*005e*/ 	.short	(.L_17 - .L_16)
	.align		4
.L_16:
        /*0060*/ 	.word	index@(.nv.constant0._Z19blelloch_block_scanPKiPim)
        /*0064*/ 	.short	0x0380
        /*0066*/ 	.short	0x0018


	//----- nvinfo : EIATTR_SW_WAR
	.align		4
.L_17:
        /*0068*/ 	.byte	0x04, 0x36
        /*006a*/ 	.short	(.L_19 - .L_18)
.L_18:
        /*006c*/ 	.word	0x00000008
.L_19:


//--------------------- .nv.callgraph             --------------------------
	.section	.nv.callgraph,"",@"SHT_CUDA_CALLGRAPH"
	.align	4
	.sectionentsize	8
	.align		4
        /*0000*/ 	.word	0x00000000
	.align		4
        /*0004*/ 	.word	0xffffffff
	.align		4
        /*0008*/ 	.word	0x00000000
	.align		4
        /*000c*/ 	.word	0xfffffffe
	.align		4
        /*0010*/ 	.word	0x00000000
	.align		4
        /*0014*/ 	.word	0xfffffffd
	.align		4
        /*0018*/ 	.word	0x00000000
	.align		4
        /*001c*/ 	.word	0xfffffffc


//--------------------- .text._Z19blelloch_block_scanPKiPim --------------------------
	.section	.text._Z19blelloch_block_scanPKiPim,"ax",@progbits
	.align	128
        .global         _Z19blelloch_block_scanPKiPim
        .type           _Z19blelloch_block_scanPKiPim,@function
        .size           _Z19blelloch_block_scanPKiPim,(.L_x_1 - _Z19blelloch_block_scanPKiPim)
        .other          _Z19blelloch_block_scanPKiPim,@"STO_CUDA_ENTRY STV_DEFAULT"
_Z19blelloch_block_scanPKiPim:
.text._Z19blelloch_block_scanPKiPim:
[----:B------:R-:W-:Y:S01]  /*0000*/  LDC R1, c[0x0][0x37c] ;  /* 0x0000df00ff017b82 */ /* 0x000fe20000000800 */
[----:B------:R-:W0:Y:S07]  /*0010*/  S2R R3, SR_TID.X ;  /* 0x0000000000037919 */ /* 0x000e2e0000002100 */
[----:B------:R-:W0:Y:S01]  /*0020*/  S2UR UR4, SR_CTAID.X ;  /* 0x00000000000479c3 */ /* 0x000e220000002500 */
[----:B------:R-:W1:Y:S01]  /*0030*/  LDCU.64 UR8, c[0x0][0x390] ;  /* 0x00007200ff0877ac */ /* 0x000e620008000a00 */
[----:B------:R-:W2:Y:S06]  /*0040*/  LDCU.64 UR6, c[0x0][0x358] ;  /* 0x00006b00ff0677ac */ /* 0x000eac0008000a00 */
[----:B------:R-:W0:Y:S08]  /*0050*/  LDC R0, c[0x0][0x360] ;  /* 0x0000d800ff007b82 */ /* 0x000e300000000800 */
[----:B------:R-:W3:Y:S01]  /*0060*/  LDC.64 R4, c[0x0][0x380] ;  /* 0x0000e000ff047b82 */ /* 0x000ee20000000a00 */
[----:B0-----:R-:W-:-:S04]  /*0070*/  IMAD R0, R0, UR4, R3 ;  /* 0x0000000400007c24 */ /* 0x001fc8000f8e0203 */
[----:B------:R-:W-:-:S04]  /*0080*/  IMAD.WIDE.U32 R6, R0, 0x2, RZ ;  /* 0x0000000200067825 */ /* 0x000fc800078e00ff */
[----:B---3--:R-:W-:Y:S01]  /*0090*/  IMAD.WIDE.U32 R4, R0, 0x8, R4 ;  /* 0x0000000800047825 */ /* 0x008fe200078e0004 */
[C---:B------:R-:W-:Y:S02]  /*00a0*/  IADD3 R2, P2, PT, R6.reuse, 0x1, RZ ;  /* 0x0000000106027810 */ /* 0x040fe40007f5e0ff */
[----:B-1----:R-:W-:Y:S02]  /*00b0*/  ISETP.GE.U32.AND P0, PT, R6, UR8, PT ;  /* 0x0000000806007c0c */ /* 0x002fe4000bf06070 */
[----:B------:R-:W-:Y:S01]  /*00c0*/  ISETP.GE.U32.AND P1, PT, R2, UR8, PT ;  /* 0x0000000802007c0c */ /* 0x000fe2000bf26070 */
[----:B------:R-:W-:Y:S01]  /*00d0*/  IMAD.X R2, RZ, RZ, R7, P2 ;  /* 0x000000ffff027224 */ /* 0x000fe200010e0607 */
[----:B------:R-:W-:-:S04]  /*00e0*/  ISETP.GE.U32.AND.EX P5, PT, R7, UR9, PT, P0 ;  /* 0x0000000907007c0c */ /* 0x000fc8000bfa6100 */
[----:B------:R-:W-:Y:S01]  /*00f0*/  ISETP.GE.U32.AND.EX P4, PT, R2, UR9, PT, P1 ;  /* 0x0000000902007c0c */ /* 0x000fe2000bf86110 */
[----:B------:R-:W0:Y:S01]  /*0100*/  S2UR UR5, SR_CgaCtaId ;  /* 0x00000000000579c3 */ /* 0x000e220000008800 */
[----:B------:R-:W-:Y:S01]  /*0110*/  UMOV UR4, 0x400 ;  /* 0x0000040000047882 */ /* 0x000fe20000000000 */
[C---:B------:R-:W-:Y:S02]  /*0120*/  ISETP.GT.U32.AND P3, PT, R0.reuse, 0x3ff, PT ;  /* 0x000003ff0000780c */ /* 0x040fe40003f64070 */
[C---:B------:R-:W-:Y:S02]  /*0130*/  ISETP.GT.U32.AND P0, PT, R0.reuse, 0x1ff, PT ;  /* 0x000001ff0000780c */ /* 0x040fe40003f04070 */
[----:B------:R-:W-:Y:S02]  /*0140*/  ISETP.GT.U32.AND P2, PT, R0, 0x1f, PT ;  /* 0x0000001f0000780c */ /* 0x000fe40003f44070 */
[----:B--2---:R-:W2:Y:S01]  /*0150*/  @!P5 LDG.E R7, desc[UR6][R4.64] ;  /* 0x000000060407d981 */ /* 0x004ea2000c1e1900 */
[----:B------:R-:W-:-:S03]  /*0160*/  P2R R13, PR, RZ, 0x20 ;  /* 0x00000020ff0d7803 */ /* 0x000fc60000000000 */
[----:B------:R1:W3:Y:S01]  /*0170*/  @!P4 LDG.E R9, desc[UR6][R4.64+0x4] ;  /* 0x000004060409c981 */ /* 0x0002e2000c1e1900 */
[----:B0-----:R-:W-:-:S06]  /*0180*/  ULEA UR4, UR5, UR4, 0x18 ;  /* 0x0000000405047291 */ /* 0x001fcc000f8ec0ff */
[C---:B------:R-:W-:Y:S02]  /*0190*/  LEA R2, R3.reuse, UR4, 0x3 ;  /* 0x0000000403027c11 */ /* 0x040fe4000f8e18ff */
[----:B-1----:R-:W-:-:S04]  /*01a0*/  LEA R4, R3, 0x1, 0x1 ;  /* 0x0000000103047811 */ /* 0x002fc800078e08ff */
[----:B------:R-:W-:Y:S02]  /*01b0*/  LEA R5, R4, UR4, 0x3 ;  /* 0x0000000404057c11 */ /* 0x000fe4000f8e18ff */
[----:B------:R-:W-:Y:S01]  /*01c0*/  ISETP.GT.U32.AND P1, PT, R0, 0xff, PT ;  /* 0x000000ff0000780c */ /* 0x000fe20003f24070 */
[----:B--2---:R-:W-:Y:S04]  /*01d0*/  @!P5 STS [R2], R7 ;  /* 0x000000070200d388 */ /* 0x004fe80000000800 */
[----:B---3--:R-:W-:Y:S01]  /*01e0*/  @!P4 STS [R2+0x4], R9 ;  /* 0x000004090200c388 */ /* 0x008fe20000000800 */
[----:B------:R-:W-:Y:S06]  /*01f0*/  BAR.SYNC.DEFER_BLOCKING 0x0 ;  /* 0x0000000000007b1d */ /* 0x000fec0000010000 */
[----:B------:R-:W0:Y:S02]  /*0200*/  @!P3 LDS.64 R10, [R2] ;  /* 0x00000000020ab984 */ /* 0x000e240000000a00 */
[----:B0-----:R-:W-:-:S05]  /*0210*/  @!P3 IMAD.IADD R11, R10, 0x1, R11 ;  /* 0x000000010a0bb824 */ /* 0x001fca00078e020b */
[----:B------:R-:W-:Y:S01]  /*0220*/  @!P3 STS [R2+0x4], R11 ;  /* 0x0000040b0200b388 */ /* 0x000fe20000000800 */
[----:B------:R-:W-:Y:S06]  /*0230*/  BAR.SYNC.DEFER_BLOCKING 0x0 ;  /* 0x0000000000007b1d */ /* 0x000fec0000010000 */
[----:B------:R-:W-:Y:S04]  /*0240*/  @!P0 LDS R6, [R5+-0x4] ;  /* 0xfffffc0005068984 */ /* 0x000fe80000000800 */
[----:B------:R-:W0:Y:S02]  /*0250*/  @!P0 LDS R7, [R5+0x4] ;  /* 0x0000040005078984 */ /* 0x000e240000000800 */
[----:B0-----:R-:W-:-:S05]  /*0260*/  @!P0 IMAD.IADD R6, R6, 0x1, R7 ;  /* 0x0000000106068824 */ /* 0x001fca00078e0207 */
[----:B------:R-:W-:Y:S01]  /*0270*/  @!P0 STS [R5+0x4], R6 ;  /* 0x0000040605008388 */ /* 0x000fe20000000800 */
[----:B------:R-:W-:Y:S01]  /*0280*/  @!P1 LEA R7, R4, R5, 0x3 ;  /* 0x0000000504079211 */ /* 0x000fe200078e18ff */
[----:B------:R-:W-:Y:S06]  /*0290*/  BAR.SYNC.DEFER_BLOCKING 0x0 ;  /* 0x0000000000007b1d */ /* 0x000fec0000010000 */
[----:B------:R-:W-:Y:S04]  /*02a0*/  @!P1 LDS R8, [R7+-0x4] ;  /* 0xfffffc0007089984 */ /* 0x000fe80000000800 */
[----:B------:R-:W0:Y:S01]  /*02b0*/  @!P1 LDS R9, [R7+0xc] ;  /* 0x00000c0007099984 */ /* 0x000e220000000800 */
[----:B------:R-:W-:Y:S01]  /*02c0*/  ISETP.GT.U32.AND P0, PT, R0, 0x7f, PT ;  /* 0x0000007f0000780c */ /* 0x000fe20003f04070 */
[----:B0-----:R-:W-:-:S05]  /*02d0*/  @!P1 IMAD.IADD R8, R8, 0x1, R9 ;  /* 0x0000000108089824 */ /* 0x001fca00078e0209 */
[----:B------:R-:W-:Y:S07]  /*02e0*/  @!P1 STS [R7+0xc], R8 ;  /* 0x00000c0807009388 */ /* 0x000fee0000000800 */
[----:B------:R-:W-:Y:S01]  /*02f0*/  @!P0 IMAD R9, R4, 0x18, R5 ;  /* 0x0000001804098824 */ /* 0x000fe200078e0205 */
[----:B------:R-:W-:Y:S06]  /*0300*/  BAR.SYNC.DEFER_BLOCKING 0x0 ;  /* 0x0000000000007b1d */ /* 0x000fec0000010000 */
[----:B------:R-:W-:Y:S04]  /*0310*/  @!P0 LDS R10, [R9+-0x4] ;  /* 0xfffffc00090a8984 */ /* 0x000fe80000000800 */
[----:B------:R-:W0:Y:S01]  /*0320*/  @!P0 LDS R11, [R9+0x1c] ;  /* 0x00001c00090b8984 */ /* 0x000e220000000800 */
[----:B------:R-:W-:-:S13]  /*0330*/  ISETP.GT.U32.AND P1, PT, R0, 0x3f, PT ;  /* 0x0000003f0000780c */ /* 0x000fda0003f24070 */
[----:B------:R-:W-:Y:S02]  /*0340*/  @!P1 IMAD R6, R4, 0x38, R5 ;  /* 0x0000003804069824 */ /* 0x000fe400078e0205 */
[----:B0-----:R-:W-:-:S05]  /*0350*/  @!P0 IMAD.IADD R10, R10, 0x1, R11 ;  /* 0x000000010a0a8824 */ /* 0x001fca00078e020b */
[----:B------:R-:W-:Y:S01]  /*0360*/  @!P0 STS [R9+0x1c], R10 ;  /* 0x00001c0a09008388 */ /* 0x000fe20000000800 */
[----:B------:R-:W-:Y:S06]  /*0370*/  BAR.SYNC.DEFER_BLOCKING 0x0 ;  /* 0x0000000000007b1d */ /* 0x000fec0000010000 */
[----:B------:R-:W-:Y:S04]  /*0380*/  @!P1 LDS R11, [R6+-0x4] ;  /* 0xfffffc00060b9984 */ /* 0x000fe80000000800 */
[----:B------:R-:W0:Y:S01]  /*0390*/  @!P1 LDS R12, [R6+0x3c] ;  /* 0x00003c00060c9984 */ /* 0x000e220000000800 */
[----:B------:R-:W-:Y:S01]  /*03a0*/  @!P2 IMAD R7, R4, 0x78, R5 ;  /* 0x000000780407a824 */ /* 0x000fe200078e0205 */
[----:B0-----:R-:W-:-:S05]  /*03b0*/  @!P1 IADD3 R11, PT, PT, R11, R12, RZ ;  /* 0x0000000c0b0b9210 */ /* 0x001fca0007ffe0ff */
[----:B------:R-:W-:Y:S01]  /*03c0*/  @!P1 STS [R6+0x3c], R11 ;  /* 0x00003c0b06009388 */ /* 0x000fe20000000800 */
        /* <DEDUP_REMOVED lines=10> */
[----:B------:R-:W-:-:S02]  /*0470*/  P2R R14, PR, RZ, 0x10 ;  /* 0x00000010ff0e7803 */ /* 0x000fc40000000000 */
        /* <DEDUP_REMOVED lines=22> */
[----:B------:R-:W-:Y:S01]  /*05e0*/  ISETP.NE.AND P0, PT, R0, RZ, PT ;  /* 0x000000ff0000720c */ /* 0x000fe20003f05270 */
[----:B------:R-:W-:Y:S02]  /*05f0*/  IMAD R5, R4, 0xff8, R5 ;  /* 0x00000ff804057824 */ /* 0x000fe400078e0205 */
[----:B0-----:R-:W-:-:S05]  /*0600*/  @!P6 IMAD.IADD R10, R10, 0x1, R15 ;  /* 0x000000010a0ae824 */ /* 0x001fca00078e020f */
[----:B------:R-:W-:Y:S01]  /*0610*/  @!P6 STS [R9+0x7fc], R10 ;  /* 0x0007fc0a0900e388 */ /* 0x000fe20000000800 */
[----:B------:R-:W-:Y:S06]  /*0620*/  BAR.SYNC.DEFER_BLOCKING 0x0 ;  /* 0x0000000000007b1d */ /* 0x000fec0000010000 */
[----:B------:R-:W-:Y:S04]  /*0630*/  @!P0 LDS R6, [R5+-0x4] ;  /* 0xfffffc0005068984 */ /* 0x000fe80000000800 */
[----:B------:R-:W0:Y:S01]  /*0640*/  @!P0 LDS R11, [R5+0xffc] ;  /* 0x000ffc00050b8984 */ /* 0x000e220000000800 */
[----:B------:R-:W-:-:S02]  /*0650*/  P2R R17, PR, RZ, 0x2 ;  /* 0x00000002ff117803 */ /* 0x000fc40000000000 */
[----:B------:R-:W-:Y:S02]  /*0660*/  ISETP.NE.AND P1, PT, R3, RZ, PT ;  /* 0x000000ff0300720c */ /* 0x000fe40003f25270 */
[----:B0-----:R-:W-:-:S05]  /*0670*/  @!P0 IADD3 R6, PT, PT, R6, R11, RZ ;  /* 0x0000000b06068210 */ /* 0x001fca0007ffe0ff */
[----:B------:R-:W-:Y:S06]  /*0680*/  @!P0 STS [R5+0xffc], R6 ;  /* 0x000ffc0605008388 */ /* 0x000fec0000000800 */
[----:B------:R-:W-:Y:S01]  /*0690*/  @!P1 STS [UR4+0x1ffc], RZ ;  /* 0x001ffcffff009988 */ /* 0x000fe20008000804 */
[----:B------:R-:W-:Y:S06]  /*06a0*/  BAR.SYNC.DEFER_BLOCKING 0x0 ;  /* 0x0000000000007b1d */ /* 0x000fec0000010000 */
[----:B------:R-:W-:Y:S04]  /*06b0*/  @!P0 LDS R7, [R5+-0x4] ;  /* 0xfffffc0005078984 */ /* 0x000fe80000000800 */
[----:B------:R-:W0:Y:S01]  /*06c0*/  @!P0 LDS R8, [R5+0xffc] ;  /* 0x000ffc0005088984 */ /* 0x000e220000000800 */
[----:B------:R-:W-:-:S05]  /*06d0*/  @!P6 IMAD.SHL.U32 R3, R3, 0x1000, RZ ;  /* 0x000010000303e824 */ /* 0x000fca00078e00ff */
[----:B------:R-:W-:-:S04]  /*06e0*/  @!P6 LOP3.LUT R12, R3, 0xfffff800, RZ, 0x3c, !PT ;  /* 0xfffff800030ce812 */ /* 0x000fc800078e3cff */
[----:B------:R-:W-:Y:S01]  /*06f0*/  @!P6 IADD3 R12, PT, PT, R5, R12, RZ ;  /* 0x0000000c050ce210 */ /* 0x000fe20007ffe0ff */
[----:B0-----:R-:W-:Y:S01]  /*0700*/  @!P0 IMAD.IADD R10, R7, 0x1, R8 ;  /* 0x00000001070a8824 */ /* 0x001fe200078e0208 */
[----:B------:R-:W-:Y:S04]  /*0710*/  @!P0 STS [R5+-0x4], R8 ;  /* 0xfffffc0805008388 */ /* 0x000fe80000000800 */
[----:B------:R-:W-:Y:S01]  /*0720*/  @!P0 STS [R5+0xffc], R10 ;  /* 0x000ffc0a05008388 */ /* 0x000fe20000000800 */
[----:B------:R-:W-:Y:S06]  /*0730*/  BAR.SYNC.DEFER_BLOCKING 0x0 ;  /* 0x0000000000007b1d */ /* 0x000fec0000010000 */
[----:B------:R-:W-:Y:S04]  /*0740*/  @!P6 LDS R3, [R12+-0x4] ;  /* 0xfffffc000c03e984 */ /* 0x000fe80000000800 */
[----:B------:R-:W0:Y:S01]  /*0750*/  @!P6 LDS R6, [R12+0x7fc] ;  /* 0x0007fc000c06e984 */ /* 0x000e220000000800 */
[----:B------:R-:W-:-:S02]  /*0760*/  @!P5 IMAD R7, R4, -0xc00, R5 ;  /* 0xfffff4000407d824 */ /* 0x000fc400078e0205 */
        /* <DEDUP_REMOVED lines=12> */
[----:B------:R-:W0:Y:S02]  /*0830*/  @!P4 LDS R3, [R10+0x1fc] ;  /* 0x0001fc000a03c984 */ /* 0x000e240000000800 */
[----:B0-----:R-:W-:-:S02]  /*0840*/  @!P4 IADD3 R11, PT, PT, R6, R3, RZ ;  /* 0x00000003060bc210 */ /* 0x001fc40007ffe0ff */
[----:B------:R-:W-:Y:S04]  /*0850*/  @!P4 STS [R10+-0x4], R3 ;  /* 0xfffffc030a00c388 */ /* 0x000fe80000000800 */
[----:B------:R-:W-:Y:S01]  /*0860*/  @!P4 STS [R10+0x1fc], R11 ;  /* 0x0001fc0b0a00c388 */ /* 0x000fe20000000800 */
[C-C-:B------:R-:W-:Y:S01]  /*0870*/  @!P3 IMAD R6, R4.reuse, -0xf00, R5.reuse ;  /* 0xfffff1000406b824 */ /* 0x140fe200078e0205 */
        /* <DEDUP_REMOVED lines=10> */
[----:B------:R-:W-:-:S13]  /*0920*/  ISETP.NE.AND P1, PT, R17, RZ, PT ;  /* 0x000000ff1100720c */ /* 0x000fda0003f25270 */
[----:B------:R-:W-:Y:S02]  /*0930*/  @!P1 IMAD R11, R4, -0xfc0, R5 ;  /* 0xfffff040040b9824 */ /* 0x000fe400078e0205 */
[----:B0-----:R-:W-:Y:S01]  /*0940*/  @!P2 IMAD.IADD R3, R3, 0x1, R10 ;  /* 0x000000010303a824 */ /* 0x001fe200078e020a */
[----:B------:R-:W-:Y:S04]  /*0950*/  @!P2 STS [R8+-0x4], R10 ;  /* 0xfffffc0a0800a388 */ /* 0x000fe80000000800 */
[----:B------:R-:W-:Y:S01]  /*0960*/  @!P2 STS [R8+0x7c], R3 ;  /* 0x00007c030800a388 */ /* 0x000fe20000000800 */
[----:B------:R-:W-:Y:S06]  /*0970*/  BAR.SYNC.DEFER_BLOCKING 0x0 ;  /* 0x0000000000007b1d */ /* 0x000fec0000010000 */
[----:B------:R-:W-:Y:S04]  /*0980*/  @!P1 LDS R7, [R11+-0x4] ;  /* 0xfffffc000b079984 */ /* 0x000fe80000000800 */
[----:B------:R-:W0:Y:S01]  /*0990*/  @!P1 LDS R6, [R11+0x3c] ;  /* 0x00003c000b069984 */ /* 0x000e220000000800 */
[----:B------:R-:W-:-:S02]  /*09a0*/  ISETP.NE.AND P0, PT, R16, RZ, PT ;  /* 0x000000ff1000720c */ /* 0x000fc40003f05270 */
[----:B0-----:R-:W-:Y:S01]  /*09b0*/  @!P1 IADD3 R12, PT, PT, R7, R6, RZ ;  /* 0x00000006070c9210 */ /* 0x001fe20007ffe0ff */
[----:B------:R-:W-:Y:S04]  /*09c0*/  @!P1 STS [R11+-0x4], R6 ;  /* 0xfffffc060b009388 */ /* 0x000fe80000000800 */
[----:B------:R-:W-:Y:S06]  /*09d0*/  @!P1 STS [R11+0x3c], R12 ;  /* 0x00003c0c0b009388 */ /* 0x000fec0000000800 */
[----:B------:R-:W-:Y:S01]  /*09e0*/  @!P0 IMAD R7, R4, -0xfe0, R5 ;  /* 0xfffff02004078824 */ /* 0x000fe200078e0205 */
[----:B------:R-:W-:Y:S06]  /*09f0*/  BAR.SYNC.DEFER_BLOCKING 0x0 ;  /* 0x0000000000007b1d */ /* 0x000fec0000010000 */
[----:B------:R-:W-:Y:S04]  /*0a00*/  @!P0 LDS R9, [R7+-0x4] ;  /* 0xfffffc0007098984 */ /* 0x000fe80000000800 */
[----:B------:R-:W0:Y:S01]  /*0a10*/  @!P0 LDS R8, [R7+0x1c] ;  /* 0x00001c0007088984 */ /* 0x000e220000000800 */
[----:B------:R-:W-:-:S13]  /*0a20*/  ISETP.GT.U32.AND P4, PT, R0, 0xff, PT ;  /* 0x000000ff0000780c */ /* 0x000fda0003f84070 */
[----:B------:R-:W-:Y:S02]  /*0a30*/  @!P4 IMAD R3, R4, -0xff0, R5 ;  /* 0xfffff0100403c824 */ /* 0x000fe400078e0205 */
[----:B0-----:R-:W-:Y:S01]  /*0a40*/  @!P0 IMAD.IADD R10, R9, 0x1, R8 ;  /* 0x00000001090a8824 */ /* 0x001fe200078e0208 */
[----:B------:R-:W-:Y:S04]  /*0a50*/  @!P0 STS [R7+-0x4], R8 ;  /* 0xfffffc0807008388 */ /* 0x000fe80000000800 */
[----:B------:R-:W-:Y:S01]  /*0a60*/  @!P0 STS [R7+0x1c], R10 ;  /* 0x00001c0a07008388 */ /* 0x000fe20000000800 */
[----:B------:R-:W-:Y:S06]  /*0a70*/  BAR.SYNC.DEFER_BLOCKING 0x0 ;  /* 0x0000000000007b1d */ /* 0x000fec0000010000 */
[----:B------:R-:W-:Y:S04]  /*0a80*/  @!P4 LDS R9, [R3+-0x4] ;  /* 0xfffffc000309c984 */ /* 0x000fe80000000800 */
[----:B------:R-:W0:Y:S01]  /*0a90*/  @!P4 LDS R6, [R3+0xc] ;  /* 0x00000c000306c984 */ /* 0x000e220000000800 */
[----:B------:R-:W-:Y:S01]  /*0aa0*/  ISETP.GT.U32.AND P3, PT, R0, 0x1ff, PT ;  /* 0x000001ff0000780c */ /* 0x000fe20003f64070 */
[----:B0-----:R-:W-:-:S02]  /*0ab0*/  @!P4 IMAD.IADD R12, R9, 0x1, R6 ;  /* 0x00000001090cc824 */ /* 0x001fc400078e0206 */
[----:B------:R-:W-:Y:S04]  /*0ac0*/  @!P4 STS [R3+-0x4], R6 ;  /* 0xfffffc060300c388 */ /* 0x000fe80000000800 */
[----:B------:R-:W-:Y:S06]  /*0ad0*/  @!P4 STS [R3+0xc], R12 ;  /* 0x00000c0c0300c388 */ /* 0x000fec0000000800 */
[----:B------:R-:W-:Y:S01]  /*0ae0*/  @!P3 IMAD R9, R4, -0xff8, R5 ;  /* 0xfffff0080409b824 */ /* 0x000fe200078e0205 */
[----:B------:R-:W-:Y:S06]  /*0af0*/  BAR.SYNC.DEFER_BLOCKING 0x0 ;  /* 0x0000000000007b1d */ /* 0x000fec0000010000 */
[----:B------:R-:W-:Y:S04]  /*0b00*/  @!P3 LDS R4, [R9+-0x4] ;  /* 0xfffffc000904b984 */ /* 0x000fe80000000800 */
[----:B------:R-:W0:Y:S01]  /*0b10*/  @!P3 LDS R8, [R9+0x4] ;  /* 0x000004000908b984 */ /* 0x000e220000000800 */
[----:B------:R-:W-:-:S02]  /*0b20*/  ISETP.GT.U32.AND P4, PT, R0, 0x3ff, PT ;  /* 0x000003ff0000780c */ /* 0x000fc40003f84070 */
[----:B0-----:R-:W-:Y:S01]  /*0b30*/  @!P3 IADD3 R10, PT, PT, R4, R8, RZ ;  /* 0x00000008040ab210 */ /* 0x001fe20007ffe0ff */
[----:B------:R-:W-:Y:S04]  /*0b40*/  @!P3 STS [R9+-0x4], R8 ;  /* 0xfffffc080900b388 */ /* 0x000fe80000000800 */
[----:B------:R-:W-:Y:S01]  /*0b50*/  @!P3 STS [R9+0x4], R10 ;  /* 0x0000040a0900b388 */ /* 0x000fe20000000800 */
[----:B------:R-:W-:Y:S06]  /*0b60*/  BAR.SYNC.DEFER_BLOCKING 0x0 ;  /* 0x0000000000007b1d */ /* 0x000fec0000010000 */
[----:B------:R-:W0:Y:S01]  /*0b70*/  @!P4 LDS.64 R4, [R2] ;  /* 0x000000000204c984 */ /* 0x000e220000000a00 */
[----:B------:R-:W-:Y:S01]  /*0b80*/  ISETP.NE.AND P5, PT, R13, RZ, PT ;  /* 0x000000ff0d00720c */ /* 0x000fe20003fa5270 */
[----:B0-----:R-:W-:Y:S01]  /*0b90*/  @!P4 IMAD.IADD R7, R4, 0x1, R5 ;  /* 0x000000010407c824 */ /* 0x001fe200078e0205 */
[----:B------:R-:W-:-:S02]  /*0ba0*/  MOV R6, R5 ;  /* 0x0000000500067202 */ /* 0x000fc40000000f00 */
[----:B------:R-:W0:Y:S03]  /*0bb0*/  LDC.64 R4, c[0x0][0x388] ;  /* 0x0000e200ff047b82 */ /* 0x000e260000000a00 */
[----:B------:R-:W-:Y:S05]  /*0bc0*/  @!P4 STS.64 [R2], R6 ;  /* 0x000000060200c388 */ /* 0x000fea0000000a00 */
[----:B------:R-:W-:Y:S06]  /*0bd0*/  BAR.SYNC.DEFER_BLOCKING 0x0 ;  /* 0x0000000000007b1d */ /* 0x000fec0000010000 */
[----:B------:R-:W1:Y:S01]  /*0be0*/  @!P5 LDS R3, [R2] ;  /* 0x000000000203d984 */ /* 0x000e620000000800 */
[----:B------:R-:W-:Y:S01]  /*0bf0*/  ISETP.NE.AND P6, PT, R14, RZ, PT ;  /* 0x000000ff0e00720c */ /* 0x000fe20003fc5270 */
[----:B0-----:R-:W-:-:S05]  /*0c00*/  IMAD.WIDE.U32 R4, R0, 0x8, R4 ;  /* 0x0000000800047825 */ /* 0x001fca00078e0004 */
[----:B-1----:R0:W-:Y:S07]  /*0c10*/  @!P5 STG.E desc[UR6][R4.64], R3 ;  /* 0x000000030400d986 */ /* 0x0021ee000c101906 */
[----:B------:R-:W-:Y:S05]  /*0c20*/  @P6 EXIT ;  /* 0x000000000000694d */ /* 0x000fea0003800000 */
[----:B0-----:R-:W0:Y:S04]  /*0c30*/  LDS R3, [R2+0x4] ;  /* 0x0000040002037984 */ /* 0x001e280000000800 */
[----:B0-----:R-:W-:Y:S01]  /*0c40*/  STG.E desc[UR6][R4.64+0x4], R3 ;  /* 0x0000040304007986 */ /* 0x001fe2000c101906 */
[----:B------:R-:W-:Y:S05]  /*0c50*/  EXIT ;  /* 0x000000000000794d */ /* 0x000fea0003800000 */
.L_x_0:
[----:B------:R-:W-:-:S00]  /*0c60*/  BRA `(.L_x_0) ;  /* 0xfffffffc00fc7947 */ /* 0x000fc0000383ffff */
[----:B------:R-:W-:-:S00]  /*0c70*/  NOP ;  /* 0x0000000000007918 */ /* 0x000fc00000000000 */
        /* <DEDUP_REMOVED lines=8> */
.L_x_1:


//--------------------- .nv.shared._Z19blelloch_block_scanPKiPim --------------------------
	.section	.nv.shared._Z19blelloch_block_scanPKiPim,"aw",@nobits
	.sectionflags	@""
	.align	4
.nv.shared._Z19blelloch_block_scanPKiPim:
	.zero		9216


//--------------------- .nv.shared.reserved.0     --------------------------
	.section	.nv.shared.reserved.0,"aw",@nobits
	.weak		__nv_reservedSMEM_offset_0_alias
	.size		__nv_reservedSMEM_offset_0_alias, 0, 64
	.other		__nv_reservedSMEM_offset_0_alias,@"STO_CUDA_RESERVED_SHARED STV_DEFAULT"
__nv_reservedSMEM_offset_0_alias:
	.zero		0
	.zero		64


//--------------------- .nv.constant0._Z19blelloch_block_scanPKiPim --------------------------
	.section	.nv.constant0._Z19blelloch_block_scanPKiPim,"a",@progbits
	.sectionflags	@""
	.align	4
.nv.constant0._Z19blelloch_block_scanPKiPim:
	.zero		920


//--------------------- SYMBOLS --------------------------

	.type		.nv.reservedSmem.offset0,@object
	.size		.nv.reservedSmem.offset0,0x4
	.type		.nv.reservedSmem.cap,@object
	.size		.nv.reservedSmem.cap,0x4
